//
// Generated by NVIDIA NVVM Compiler
//
// Compiler Build ID: CL-36424714
// Cuda compilation tools, release 13.0, V13.0.88
// Based on NVVM 20.0.0
//

.version 9.0
.target sm_100
.address_size 64

	// .globl	_Z20findStalledIntervalsPKfiPiS1_

.visible .entry _Z20findStalledIntervalsPKfiPiS1_(
	.param .u64 .ptr .align 1 _Z20findStalledIntervalsPKfiPiS1__param_0,
	.param .u32 _Z20findStalledIntervalsPKfiPiS1__param_1,
	.param .u64 .ptr .align 1 _Z20findStalledIntervalsPKfiPiS1__param_2,
	.param .u64 .ptr .align 1 _Z20findStalledIntervalsPKfiPiS1__param_3
)
{
	.reg .pred 	%p<3>;
	.reg .b32 	%r<9>;
	.reg .b32 	%f<3>;
	.reg .b64 	%rd<13>;

	ld.param.u64 	%rd1, [_Z20findStalledIntervalsPKfiPiS1__param_0];
	ld.param.u32 	%r2, [_Z20findStalledIntervalsPKfiPiS1__param_1];
	ld.param.u64 	%rd2, [_Z20findStalledIntervalsPKfiPiS1__param_2];
	ld.param.u64 	%rd3, [_Z20findStalledIntervalsPKfiPiS1__param_3];
	mov.u32 	%r3, %ctaid.x;
	mov.u32 	%r4, %ntid.x;
	mov.u32 	%r5, %tid.x;
	mad.lo.s32 	%r1, %r3, %r4, %r5;
	add.s32 	%r6, %r2, -1;
	setp.ge.s32 	%p1, %r1, %r6;
	@%p1 bra 	$L__BB0_4;
	cvta.to.global.u64 	%rd4, %rd1;
	mul.wide.s32 	%rd5, %r1, 4;
	add.s64 	%rd6, %rd4, %rd5;
	ld.global.f32 	%f1, [%rd6];
	ld.global.f32 	%f2, [%rd6+4];
	setp.neu.f32 	%p2, %f1, %f2;
	@%p2 bra 	$L__BB0_3;
	cvta.to.global.u64 	%rd10, %rd3;
	add.s64 	%rd12, %rd10, %rd5;
	atom.global.add.u32 	%r8, [%rd12], 1;
	bra.uni 	$L__BB0_4;
$L__BB0_3:
	add.s32 	%r7, %r1, 1;
	cvta.to.global.u64 	%rd7, %rd2;
	add.s64 	%rd9, %rd7, %rd5;
	st.global.u32 	[%rd9+4], %r7;
$L__BB0_4:
	ret;

}


// ===== COMPILED SASS (sm_100) =====

	.target	sm_100

	.elftype	@"ET_EXEC"


//--------------------- .note.nv.tkinfo           --------------------------
	.section	.note.nv.tkinfo,"",@"SHT_NOTE"
	.sectionflags	@"SHF_NOTE_NV_TKINFO"
	.tkinfo
        /*0018*/ 	.word	0x00000002
        /*0030*/ 	.string	""
        /*0030*/ 	.string	"ptxas"
        /*0030*/ 	.string	"Cuda compilation tools, release 13.0, V13.0.88"
        /*0030*/ 	.string	"Build cuda_13.0.r13.0/compiler.36424714_0"
        /*0030*/ 	.string	"-arch sm_100 -m 64 "



//--------------------- .note.nv.cuinfo           --------------------------
	.section	.note.nv.cuinfo,"",@"SHT_NOTE"
	.sectionflags	@"SHF_NOTE_NV_CUINFO"
        /*0018*/ 	.short	0x0002
        /*001a*/ 	.short	0x0064
        /*001c*/ 	.short	0x0082
	.zero		2


//--------------------- .nv.info                  --------------------------
	.section	.nv.info,"",@"SHT_CUDA_INFO"
	.align	4


	//----- nvinfo : EIATTR_REGCOUNT
	.align		4
        /*0000*/ 	.byte	0x04, 0x2f
        /*0002*/ 	.short	(.L_1 - .L_0)
	.align		4
.L_0:
        /*0004*/ 	.word	index@(_Z20findStalledIntervalsPKfiPiS1_)
        /*0008*/ 	.word	0x0000000a


	//----- nvinfo : EIATTR_FRAME_SIZE
	.align		4
.L_1:
        /*000c*/ 	.byte	0x04, 0x11
        /*000e*/ 	.short	(.L_3 - .L_2)
	.align		4
.L_2:
        /*0010*/ 	.word	index@(_Z20findStalledIntervalsPKfiPiS1_)
        /*0014*/ 	.word	0x00000000


	//----- nvinfo : EIATTR_MIN_STACK_SIZE
	.align		4
.L_3:
        /*0018*/ 	.byte	0x04, 0x12
        /*001a*/ 	.short	(.L_5 - .L_4)
	.align		4
.L_4:
        /*001c*/ 	.word	index@(_Z20findStalledIntervalsPKfiPiS1_)
        /*0020*/ 	.word	0x00000000
.L_5:


//--------------------- .nv.compat                --------------------------
	.section	.nv.compat,"",@"SHT_CUDA_COMPAT_INFO"
	.align	4
        /*0000*/ 	.byte	0x02, 0x09, 0x00, 0x00, 0x02, 0x02, 0x01, 0x00, 0x02, 0x05, 0x05, 0x00, 0x03, 0x07, 0x01, 0x01
        /*0010*/ 	.byte	0x02, 0x03, 0x00, 0x00, 0x02, 0x06, 0x01, 0x00, 0x04, 0x0b, 0x08, 0x00, 0x09, 0x00, 0x00, 0x00
        /*0020*/ 	.byte	0x00, 0x00, 0x00, 0x00


//--------------------- .nv.info._Z20findStalledIntervalsPKfiPiS1_ --------------------------
	.section	.nv.info._Z20findStalledIntervalsPKfiPiS1_,"",@"SHT_CUDA_INFO"
	.sectionflags	@""
	.align	4


	//----- nvinfo : EIATTR_CUDA_API_VERSION
	.align		4
        /*0000*/ 	.byte	0x04, 0x37
        /*0002*/ 	.short	(.L_7 - .L_6)
.L_6:
        /*0004*/ 	.word	0x00000082


	//----- nvinfo : EIATTR_KPARAM_INFO
	.align		4
.L_7:
        /*0008*/ 	.byte	0x04, 0x17
        /*000a*/ 	.short	(.L_9 - .L_8)
.L_8:
        /*000c*/ 	.word	0x00000000
        /*0010*/ 	.short	0x0003
        /*0012*/ 	.short	0x0018
        /*0014*/ 	.byte	0x00, 0xf5, 0x21, 0x00


	//----- nvinfo : EIATTR_KPARAM_INFO
	.align		4
.L_9:
        /*0018*/ 	.byte	0x04, 0x17
        /*001a*/ 	.short	(.L_11 - .L_10)
.L_10:
        /*001c*/ 	.word	0x00000000
        /*0020*/ 	.short	0x0002
        /*0022*/ 	.short	0x0010
        /*0024*/ 	.byte	0x00, 0xf5, 0x21, 0x00


	//----- nvinfo : EIATTR_KPARAM_INFO
	.align		4
.L_11:
        /*0028*/ 	.byte	0x04, 0x17
        /*002a*/ 	.short	(.L_13 - .L_12)
.L_12:
        /*002c*/ 	.word	0x00000000
        /*0030*/ 	.short	0x0001
        /*0032*/ 	.short	0x0008
        /*0034*/ 	.byte	0x00, 0xf0, 0x11, 0x00


	//----- nvinfo : EIATTR_KPARAM_INFO
	.align		4
.L_13:
        /*0038*/ 	.byte	0x04, 0x17
        /*003a*/ 	.short	(.L_15 - .L_14)
.L_14:
        /*003c*/ 	.word	0x00000000
        /*0040*/ 	.short	0x0000
        /*0042*/ 	.short	0x0000
        /*0044*/ 	.byte	0x00, 0xf5, 0x21, 0x00


	//----- nvinfo : EIATTR_SPARSE_MMA_MASK
	.align		4
.L_15:
        /*0048*/ 	.byte	0x03, 0x50
        /*004a*/ 	.short	0x0000


	//----- nvinfo : EIATTR_MAXREG_COUNT
	.align		4
        /*004c*/ 	.byte	0x03, 0x1b
        /*004e*/ 	.short	0x00ff


	//----- nvinfo : EIATTR_MERCURY_ISA_VERSION
	.align		4
        /*0050*/ 	.byte	0x03, 0x5f
        /*0052*/ 	.short	0x0101


	//----- nvinfo : EIATTR_VRC_CTA_INIT_COUNT
	.align		4
        /*0054*/ 	.byte	0x02, 0x4a
	.zero		1
	.zero		1


	//----- nvinfo : EIATTR_EXIT_INSTR_OFFSETS
	.align		4
        /*0058*/ 	.byte	0x04, 0x1c
        /*005a*/ 	.short	(.L_17 - .L_16)


	//   ....[0]....
.L_16:
        /*005c*/ 	.word	0x00000080


	//   ....[1]....
        /*0060*/ 	.word	0x00000140


	//   ....[2]....
        /*0064*/ 	.word	0x00000190


	//----- nvinfo : EIATTR_CRS_STACK_SIZE
	.align		4
.L_17:
        /*0068*/ 	.byte	0x04, 0x1e
        /*006a*/ 	.short	(.L_19 - .L_18)
.L_18:
        /*006c*/ 	.word	0x00000000


	//----- nvinfo : EIATTR_CBANK_PARAM_SIZE
	.align		4
.L_19:
        /*0070*/ 	.byte	0x03, 0x19
        /*0072*/ 	.short	0x0020


	//----- nvinfo : EIATTR_PARAM_CBANK
	.align		4
        /*0074*/ 	.byte	0x04, 0x0a
        /*0076*/ 	.short	(.L_21 - .L_20)
	.align		4
.L_20:
        /*0078*/ 	.word	index@(.nv.constant0._Z20findStalledIntervalsPKfiPiS1_)
        /*007c*/ 	.short	0x0380
        /*007e*/ 	.short	0x0020


	//----- nvinfo : EIATTR_SW_WAR
	.align		4
.L_21:
        /*0080*/ 	.byte	0x04, 0x36
        /*0082*/ 	.short	(.L_23 - .L_22)
.L_22:
        /*0084*/ 	.word	0x00000008
.L_23:


//--------------------- .nv.callgraph             --------------------------
	.section	.nv.callgraph,"",@"SHT_CUDA_CALLGRAPH"
	.align	4
	.sectionentsize	8
	.align		4
        /*0000*/ 	.word	0x00000000
	.align		4
        /*0004*/ 	.word	0xffffffff
	.align		4
        /*0008*/ 	.word	0x00000000
	.align		4
        /*000c*/ 	.word	0xfffffffe
	.align		4
        /*0010*/ 	.word	0x00000000
	.align		4
        /*0014*/ 	.word	0xfffffffd
	.align		4
        /*0018*/ 	.word	0x00000000
	.align		4
        /*001c*/ 	.word	0xfffffffc


//--------------------- .text._Z20findStalledIntervalsPKfiPiS1_ --------------------------
	.section	.text._Z20findStalledIntervalsPKfiPiS1_,"ax",@progbits
	.align	128
        .global         _Z20findStalledIntervalsPKfiPiS1_
        .type           _Z20findStalledIntervalsPKfiPiS1_,@function
        .size           _Z20findStalledIntervalsPKfiPiS1_,(.L_x_2 - _Z20findStalledIntervalsPKfiPiS1_)
        .other          _Z20findStalledIntervalsPKfiPiS1_,@"STO_CUDA_ENTRY STV_DEFAULT"
_Z20findStalledIntervalsPKfiPiS1_:
.text._Z20findStalledIntervalsPKfiPiS1_:
[----:B------:R-:W-:Y:S01]  /*0000*/  LDC R1, c[0x0][0x37c] ;  /* 0x0000df00ff017b82 */ /* 0x000fe20000000800 */
[----:B------:R-:W0:Y:S07]  /*0010*/  S2R R0, SR_TID.X ;  /* 0x0000000000007919 */ /* 0x000e2e0000002100 */
[----:B------:R-:W0:Y:S01]  /*0020*/  S2UR UR5, SR_CTAID.X ;  /* 0x00000000000579c3 */ /* 0x000e220000002500 */
[----:B------:R-:W1:Y:S07]  /*0030*/  LDCU UR4, c[0x0][0x388] ;  /* 0x00007100ff0477ac */ /* 0x000e6e0008000800 */
[----:B------:R-:W0:Y:S01]  /*0040*/  LDC R5, c[0x0][0x360] ;  /* 0x0000d800ff057b82 */ /* 0x000e220000000800 */
[----:B-1----:R-:W-:Y:S01]  /*0050*/  UIADD3 UR4, UPT, UPT, UR4, -0x1, URZ ;  /* 0xffffffff04047890 */ /* 0x002fe2000fffe0ff */
[----:B0-----:R-:W-:-:S05]  /*0060*/  IMAD R5, R5, UR5, R0 ;  /* 0x0000000505057c24 */ /* 0x001fca000f8e0200 */
[----:B------:R-:W-:-:S13]  /*0070*/  ISETP.GE.AND P0, PT, R5, UR4, PT ;  /* 0x0000000405007c0c */ /* 0x000fda000bf06270 */
[----:B------:R-:W-:Y:S05]  /*0080*/  @P0 EXIT ;  /* 0x000000000000094d */ /* 0x000fea0003800000 */
[----:B------:R-:W0:Y:S01]  /*0090*/  LDC.64 R2, c[0x0][0x380] ;  /* 0x0000e000ff027b82 */ /* 0x000e220000000a00 */
[----:B------:R-:W1:Y:S01]  /*00a0*/  LDCU.64 UR4, c[0x0][0x358] ;  /* 0x00006b00ff0477ac */ /* 0x000e620008000a00 */
[----:B0-----:R-:W-:-:S05]  /*00b0*/  IMAD.WIDE R2, R5, 0x4, R2 ;  /* 0x0000000405027825 */ /* 0x001fca00078e0202 */
[----:B-1----:R-:W2:Y:S04]  /*00c0*/  LDG.E R0, desc[UR4][R2.64] ;  /* 0x0000000402007981 */ /* 0x002ea8000c1e1900 */
[----:B------:R-:W2:Y:S02]  /*00d0*/  LDG.E R7, desc[UR4][R2.64+0x4] ;  /* 0x0000040402077981 */ /* 0x000ea4000c1e1900 */
[----:B--2---:R-:W-:-:S13]  /*00e0*/  FSETP.NEU.AND P0, PT, R0, R7, PT ;  /* 0x000000070000720b */ /* 0x004fda0003f0d000 */
[----:B------:R-:W-:Y:S05]  /*00f0*/  @P0 BRA `(.L_x_0) ;  /* 0x0000000000140947 */ /* 0x000fea0003800000 */
[----:B------:R-:W0:Y:S01]  /*0100*/  LDC.64 R2, c[0x0][0x398] ;  /* 0x0000e600ff027b82 */ /* 0x000e220000000a00 */
[----:B------:R-:W-:Y:S02]  /*0110*/  HFMA2 R7, -RZ, RZ, 0, 5.9604644775390625e-08 ;  /* 0x00000001ff077431 */ /* 0x000fe400000001ff */
[----:B0-----:R-:W-:-:S05]  /*0120*/  IMAD.WIDE R2, R5, 0x4, R2 ;  /* 0x0000000405027825 */ /* 0x001fca00078e0202 */
[----:B------:R-:W-:Y:S01]  /*0130*/  REDG.E.ADD.STRONG.GPU desc[UR4][R2.64], R7 ;  /* 0x000000070200798e */ /* 0x000fe2000c12e104 */
[----:B------:R-:W-:Y:S05]  /*0140*/  EXIT ;  /* 0x000000000000794d */ /* 0x000fea0003800000 */
.L_x_0:
[----:B------:R-:W0:Y:S01]  /*0150*/  LDC.64 R2, c[0x0][0x390] ;  /* 0x0000e400ff027b82 */ /* 0x000e220000000a00 */
[C---:B------:R-:W-:Y:S01]  /*0160*/  IADD3 R7, PT, PT, R5.reuse, 0x1, RZ ;  /* 0x0000000105077810 */ /* 0x040fe20007ffe0ff */
[----:B0-----:R-:W-:-:S05]  /*0170*/  IMAD.WIDE R2, R5, 0x4, R2 ;  /* 0x0000000405027825 */ /* 0x001fca00078e0202 */
[----:B------:R-:W-:Y:S01]  /*0180*/  STG.E desc[UR4][R2.64+0x4], R7 ;  /* 0x0000040702007986 */ /* 0x000fe2000c101904 */
[----:B------:R-:W-:Y:S05]  /*0190*/  EXIT ;  /* 0x000000000000794d */ /* 0x000fea0003800000 */
.L_x_1:
[----:B------:R-:W-:-:S00]  /*01a0*/  BRA `(.L_x_1) ;  /* 0xfffffffc00fc7947 */ /* 0x000fc0000383ffff */
[----:B------:R-:W-:-:S00]  /*01b0*/  NOP ;  /* 0x0000000000007918 */ /* 0x000fc00000000000 */
        /* <DEDUP_REMOVED lines=12> */
.L_x_2:


//--------------------- .nv.shared.reserved.0     --------------------------
	.section	.nv.shared.reserved.0,"aw",@nobits
	.weak		__nv_reservedSMEM_offset_0_alias
	.size		__nv_reservedSMEM_offset_0_alias, 0, 64
	.other		__nv_reservedSMEM_offset_0_alias,@"STO_CUDA_RESERVED_SHARED STV_DEFAULT"
__nv_reservedSMEM_offset_0_alias:
	.zero		0
	.zero		64


//--------------------- .nv.constant0._Z20findStalledIntervalsPKfiPiS1_ --------------------------
	.section	.nv.constant0._Z20findStalledIntervalsPKfiPiS1_,"a",@progbits
	.sectionflags	@""
	.align	4
.nv.constant0._Z20findStalledIntervalsPKfiPiS1_:
	.zero		928


//--------------------- SYMBOLS --------------------------

	.type		.nv.reservedSmem.offset0,@object
	.size		.nv.reservedSmem.offset0,0x4
